//
// Generated by NVIDIA NVVM Compiler
//
// Compiler Build ID: CL-36424714
// Cuda compilation tools, release 13.0, V13.0.88
// Based on NVVM 20.0.0
//

.version 9.0
.target sm_100
.address_size 64

	// .globl	_Z14makeProjectionPfS_S_Piii

.visible .entry _Z14makeProjectionPfS_S_Piii(
	.param .u64 .ptr .align 1 _Z14makeProjectionPfS_S_Piii_param_0,
	.param .u64 .ptr .align 1 _Z14makeProjectionPfS_S_Piii_param_1,
	.param .u64 .ptr .align 1 _Z14makeProjectionPfS_S_Piii_param_2,
	.param .u64 .ptr .align 1 _Z14makeProjectionPfS_S_Piii_param_3,
	.param .u32 _Z14makeProjectionPfS_S_Piii_param_4,
	.param .u32 _Z14makeProjectionPfS_S_Piii_param_5
)
{
	.reg .pred 	%p<2>;
	.reg .b32 	%r<15>;
	.reg .b32 	%f<2>;
	.reg .b64 	%rd<17>;

	ld.param.u64 	%rd1, [_Z14makeProjectionPfS_S_Piii_param_0];
	ld.param.u64 	%rd2, [_Z14makeProjectionPfS_S_Piii_param_1];
	ld.param.u64 	%rd3, [_Z14makeProjectionPfS_S_Piii_param_2];
	ld.param.u64 	%rd4, [_Z14makeProjectionPfS_S_Piii_param_3];
	ld.param.u32 	%r2, [_Z14makeProjectionPfS_S_Piii_param_4];
	ld.param.u32 	%r3, [_Z14makeProjectionPfS_S_Piii_param_5];
	mov.u32 	%r4, %ctaid.x;
	mov.u32 	%r5, %ntid.x;
	mov.u32 	%r6, %tid.x;
	mad.lo.s32 	%r1, %r4, %r5, %r6;
	mul.lo.s32 	%r7, %r3, %r2;
	setp.ge.s32 	%p1, %r1, %r7;
	@%p1 bra 	$L__BB0_2;
	cvta.to.global.u64 	%rd5, %rd4;
	cvta.to.global.u64 	%rd6, %rd3;
	cvta.to.global.u64 	%rd7, %rd2;
	cvta.to.global.u64 	%rd8, %rd1;
	div.s32 	%r8, %r1, %r3;
	mul.lo.s32 	%r9, %r8, %r3;
	sub.s32 	%r10, %r1, %r9;
	mul.lo.s32 	%r11, %r10, %r2;
	mul.wide.s32 	%rd9, %r8, 4;
	add.s64 	%rd10, %rd5, %rd9;
	ld.global.u32 	%r12, [%rd10];
	add.s32 	%r13, %r11, %r12;
	mul.wide.s32 	%rd11, %r13, 4;
	add.s64 	%rd12, %rd6, %rd11;
	ld.global.f32 	%f1, [%rd12];
	add.s32 	%r14, %r11, %r8;
	mul.wide.s32 	%rd13, %r14, 4;
	add.s64 	%rd14, %rd7, %rd13;
	st.global.f32 	[%rd14], %f1;
	mul.wide.s32 	%rd15, %r1, 4;
	add.s64 	%rd16, %rd8, %rd15;
	st.global.f32 	[%rd16], %f1;
$L__BB0_2:
	ret;

}


// ===== COMPILED SASS (sm_100) =====

	.target	sm_100

	.elftype	@"ET_EXEC"


//--------------------- .note.nv.tkinfo           --------------------------
	.section	.note.nv.tkinfo,"",@"SHT_NOTE"
	.sectionflags	@"SHF_NOTE_NV_TKINFO"
	.tkinfo
        /*0018*/ 	.word	0x00000002
        /*0030*/ 	.string	""
        /*0030*/ 	.string	"ptxas"
        /*0030*/ 	.string	"Cuda compilation tools, release 13.0, V13.0.88"
        /*0030*/ 	.string	"Build cuda_13.0.r13.0/compiler.36424714_0"
        /*0030*/ 	.string	"-arch sm_100 -m 64 "



//--------------------- .note.nv.cuinfo           --------------------------
	.section	.note.nv.cuinfo,"",@"SHT_NOTE"
	.sectionflags	@"SHF_NOTE_NV_CUINFO"
        /*0018*/ 	.short	0x0002
        /*001a*/ 	.short	0x0064
        /*001c*/ 	.short	0x0082
	.zero		2


//--------------------- .nv.info                  --------------------------
	.section	.nv.info,"",@"SHT_CUDA_INFO"
	.align	4


	//----- nvinfo : EIATTR_REGCOUNT
	.align		4
        /*0000*/ 	.byte	0x04, 0x2f
        /*0002*/ 	.short	(.L_1 - .L_0)
	.align		4
.L_0:
        /*0004*/ 	.word	index@(_Z14makeProjectionPfS_S_Piii)
        /*0008*/ 	.word	0x00000010


	//----- nvinfo : EIATTR_FRAME_SIZE
	.align		4
.L_1:
        /*000c*/ 	.byte	0x04, 0x11
        /*000e*/ 	.short	(.L_3 - .L_2)
	.align		4
.L_2:
        /*0010*/ 	.word	index@(_Z14makeProjectionPfS_S_Piii)
        /*0014*/ 	.word	0x00000000


	//----- nvinfo : EIATTR_MIN_STACK_SIZE
	.align		4
.L_3:
        /*0018*/ 	.byte	0x04, 0x12
        /*001a*/ 	.short	(.L_5 - .L_4)
	.align		4
.L_4:
        /*001c*/ 	.word	index@(_Z14makeProjectionPfS_S_Piii)
        /*0020*/ 	.word	0x00000000
.L_5:


//--------------------- .nv.compat                --------------------------
	.section	.nv.compat,"",@"SHT_CUDA_COMPAT_INFO"
	.align	4
        /*0000*/ 	.byte	0x02, 0x09, 0x00, 0x00, 0x02, 0x02, 0x01, 0x00, 0x02, 0x05, 0x05, 0x00, 0x03, 0x07, 0x01, 0x01
        /*0010*/ 	.byte	0x02, 0x03, 0x00, 0x00, 0x02, 0x06, 0x01, 0x00, 0x04, 0x0b, 0x08, 0x00, 0x09, 0x00, 0x00, 0x00
        /*0020*/ 	.byte	0x00, 0x00, 0x00, 0x00


//--------------------- .nv.info._Z14makeProjectionPfS_S_Piii --------------------------
	.section	.nv.info._Z14makeProjectionPfS_S_Piii,"",@"SHT_CUDA_INFO"
	.sectionflags	@""
	.align	4


	//----- nvinfo : EIATTR_CUDA_API_VERSION
	.align		4
        /*0000*/ 	.byte	0x04, 0x37
        /*0002*/ 	.short	(.L_7 - .L_6)
.L_6:
        /*0004*/ 	.word	0x00000082


	//----- nvinfo : EIATTR_KPARAM_INFO
	.align		4
.L_7:
        /*0008*/ 	.byte	0x04, 0x17
        /*000a*/ 	.short	(.L_9 - .L_8)
.L_8:
        /*000c*/ 	.word	0x00000000
        /*0010*/ 	.short	0x0005
        /*0012*/ 	.short	0x0024
        /*0014*/ 	.byte	0x00, 0xf0, 0x11, 0x00


	//----- nvinfo : EIATTR_KPARAM_INFO
	.align		4
.L_9:
        /*0018*/ 	.byte	0x04, 0x17
        /*001a*/ 	.short	(.L_11 - .L_10)
.L_10:
        /*001c*/ 	.word	0x00000000
        /*0020*/ 	.short	0x0004
        /*0022*/ 	.short	0x0020
        /*0024*/ 	.byte	0x00, 0xf0, 0x11, 0x00


	//----- nvinfo : EIATTR_KPARAM_INFO
	.align		4
.L_11:
        /*0028*/ 	.byte	0x04, 0x17
        /*002a*/ 	.short	(.L_13 - .L_12)
.L_12:
        /*002c*/ 	.word	0x00000000
        /*0030*/ 	.short	0x0003
        /*0032*/ 	.short	0x0018
        /*0034*/ 	.byte	0x00, 0xf5, 0x21, 0x00


	//----- nvinfo : EIATTR_KPARAM_INFO
	.align		4
.L_13:
        /*0038*/ 	.byte	0x04, 0x17
        /*003a*/ 	.short	(.L_15 - .L_14)
.L_14:
        /*003c*/ 	.word	0x00000000
        /*0040*/ 	.short	0x0002
        /*0042*/ 	.short	0x0010
        /*0044*/ 	.byte	0x00, 0xf5, 0x21, 0x00


	//----- nvinfo : EIATTR_KPARAM_INFO
	.align		4
.L_15:
        /*0048*/ 	.byte	0x04, 0x17
        /*004a*/ 	.short	(.L_17 - .L_16)
.L_16:
        /*004c*/ 	.word	0x00000000
        /*0050*/ 	.short	0x0001
        /*0052*/ 	.short	0x0008
        /*0054*/ 	.byte	0x00, 0xf5, 0x21, 0x00


	//----- nvinfo : EIATTR_KPARAM_INFO
	.align		4
.L_17:
        /*0058*/ 	.byte	0x04, 0x17
        /*005a*/ 	.short	(.L_19 - .L_18)
.L_18:
        /*005c*/ 	.word	0x00000000
        /*0060*/ 	.short	0x0000
        /*0062*/ 	.short	0x0000
        /*0064*/ 	.byte	0x00, 0xf5, 0x21, 0x00


	//----- nvinfo : EIATTR_SPARSE_MMA_MASK
	.align		4
.L_19:
        /*0068*/ 	.byte	0x03, 0x50
        /*006a*/ 	.short	0x0000


	//----- nvinfo : EIATTR_MAXREG_COUNT
	.align		4
        /*006c*/ 	.byte	0x03, 0x1b
        /*006e*/ 	.short	0x00ff


	//----- nvinfo : EIATTR_MERCURY_ISA_VERSION
	.align		4
        /*0070*/ 	.byte	0x03, 0x5f
        /*0072*/ 	.short	0x0101


	//----- nvinfo : EIATTR_VRC_CTA_INIT_COUNT
	.align		4
        /*0074*/ 	.byte	0x02, 0x4a
	.zero		1
	.zero		1


	//----- nvinfo : EIATTR_EXIT_INSTR_OFFSETS
	.align		4
        /*0078*/ 	.byte	0x04, 0x1c
        /*007a*/ 	.short	(.L_21 - .L_20)


	//   ....[0]....
.L_20:
        /*007c*/ 	.word	0x00000080


	//   ....[1]....
        /*0080*/ 	.word	0x00000320


	//----- nvinfo : EIATTR_CBANK_PARAM_SIZE
	.align		4
.L_21:
        /*0084*/ 	.byte	0x03, 0x19
        /*0086*/ 	.short	0x0028


	//----- nvinfo : EIATTR_PARAM_CBANK
	.align		4
        /*0088*/ 	.byte	0x04, 0x0a
        /*008a*/ 	.short	(.L_23 - .L_22)
	.align		4
.L_22:
        /*008c*/ 	.word	index@(.nv.constant0._Z14makeProjectionPfS_S_Piii)
        /*0090*/ 	.short	0x0380
        /*0092*/ 	.short	0x0028


	//----- nvinfo : EIATTR_SW_WAR
	.align		4
.L_23:
        /*0094*/ 	.byte	0x04, 0x36
        /*0096*/ 	.short	(.L_25 - .L_24)
.L_24:
        /*0098*/ 	.word	0x00000008
.L_25:


//--------------------- .nv.callgraph             --------------------------
	.section	.nv.callgraph,"",@"SHT_CUDA_CALLGRAPH"
	.align	4
	.sectionentsize	8
	.align		4
        /*0000*/ 	.word	0x00000000
	.align		4
        /*0004*/ 	.word	0xffffffff
	.align		4
        /*0008*/ 	.word	0x00000000
	.align		4
        /*000c*/ 	.word	0xfffffffe
	.align		4
        /*0010*/ 	.word	0x00000000
	.align		4
        /*0014*/ 	.word	0xfffffffd
	.align		4
        /*0018*/ 	.word	0x00000000
	.align		4
        /*001c*/ 	.word	0xfffffffc


//--------------------- .text._Z14makeProjectionPfS_S_Piii --------------------------
	.section	.text._Z14makeProjectionPfS_S_Piii,"ax",@progbits
	.align	128
        .global         _Z14makeProjectionPfS_S_Piii
        .type           _Z14makeProjectionPfS_S_Piii,@function
        .size           _Z14makeProjectionPfS_S_Piii,(.L_x_1 - _Z14makeProjectionPfS_S_Piii)
        .other          _Z14makeProjectionPfS_S_Piii,@"STO_CUDA_ENTRY STV_DEFAULT"
_Z14makeProjectionPfS_S_Piii:
.text._Z14makeProjectionPfS_S_Piii:
[----:B------:R-:W-:Y:S01]  /*0000*/  LDC R1, c[0x0][0x37c] ;  /* 0x0000df00ff017b82 */ /* 0x000fe20000000800 */
[----:B------:R-:W0:Y:S07]  /*0010*/  S2R R5, SR_TID.X ;  /* 0x0000000000057919 */ /* 0x000e2e0000002100 */
[----:B------:R-:W0:Y:S08]  /*0020*/  S2UR UR4, SR_CTAID.X ;  /* 0x00000000000479c3 */ /* 0x000e300000002500 */
[----:B------:R-:W0:Y:S08]  /*0030*/  LDC R0, c[0x0][0x360] ;  /* 0x0000d800ff007b82 */ /* 0x000e300000000800 */
[----:B------:R-:W1:Y:S01]  /*0040*/  LDC.64 R2, c[0x0][0x3a0] ;  /* 0x0000e800ff027b82 */ /* 0x000e620000000a00 */
[----:B0-----:R-:W-:-:S02]  /*0050*/  IMAD R0, R0, UR4, R5 ;  /* 0x0000000400007c24 */ /* 0x001fc4000f8e0205 */
[----:B-1----:R-:W-:-:S05]  /*0060*/  IMAD R5, R3, R2, RZ ;  /* 0x0000000203057224 */ /* 0x002fca00078e02ff */
[----:B------:R-:W-:-:S13]  /*0070*/  ISETP.GE.AND P0, PT, R0, R5, PT ;  /* 0x000000050000720c */ /* 0x000fda0003f06270 */
[----:B------:R-:W-:Y:S05]  /*0080*/  @P0 EXIT ;  /* 0x000000000000094d */ /* 0x000fea0003800000 */
[----:B------:R-:W-:Y:S01]  /*0090*/  IABS R8, R3 ;  /* 0x0000000300087213 */ /* 0x000fe20000000000 */
[----:B------:R-:W0:Y:S01]  /*00a0*/  LDCU.64 UR4, c[0x0][0x358] ;  /* 0x00006b00ff0477ac */ /* 0x000e220008000a00 */
[----:B------:R-:W-:Y:S01]  /*00b0*/  IABS R9, R0 ;  /* 0x0000000000097213 */ /* 0x000fe20000000000 */
[----:B------:R-:W1:Y:S01]  /*00c0*/  LDC.64 R10, c[0x0][0x380] ;  /* 0x0000e000ff0a7b82 */ /* 0x000e620000000a00 */
[----:B------:R-:W2:Y:S08]  /*00d0*/  I2F.RP R6, R8 ;  /* 0x0000000800067306 */ /* 0x000eb00000209400 */
[----:B--2---:R-:W2:Y:S02]  /*00e0*/  MUFU.RCP R6, R6 ;  /* 0x0000000600067308 */ /* 0x004ea40000001000 */
[----:B--2---:R-:W-:-:S02]  /*00f0*/  IADD3 R4, PT, PT, R6, 0xffffffe, RZ ;  /* 0x0ffffffe06047810 */ /* 0x004fc40007ffe0ff */
[----:B------:R-:W-:-:S04]  /*0100*/  LOP3.LUT R6, R0, R3, RZ, 0x3c, !PT ;  /* 0x0000000300067212 */ /* 0x000fc800078e3cff */
[----:B------:R2:W3:Y:S01]  /*0110*/  F2I.FTZ.U32.TRUNC.NTZ R5, R4 ;  /* 0x0000000400057305 */ /* 0x0004e2000021f000 */
[----:B------:R-:W-:Y:S01]  /*0120*/  ISETP.GE.AND P1, PT, R6, RZ, PT ;  /* 0x000000ff0600720c */ /* 0x000fe20003f26270 */
[----:B--2---:R-:W-:Y:S01]  /*0130*/  IMAD.MOV.U32 R4, RZ, RZ, RZ ;  /* 0x000000ffff047224 */ /* 0x004fe200078e00ff */
[----:B---3--:R-:W-:-:S05]  /*0140*/  IADD3 R7, PT, PT, RZ, -R5, RZ ;  /* 0x80000005ff077210 */ /* 0x008fca0007ffe0ff */
[----:B------:R-:W-:-:S04]  /*0150*/  IMAD R7, R7, R8, RZ ;  /* 0x0000000807077224 */ /* 0x000fc800078e02ff */
[----:B------:R-:W-:-:S06]  /*0160*/  IMAD.HI.U32 R5, R5, R7, R4 ;  /* 0x0000000705057227 */ /* 0x000fcc00078e0004 */
[----:B------:R-:W-:-:S05]  /*0170*/  IMAD.HI.U32 R7, R5, R9, RZ ;  /* 0x0000000905077227 */ /* 0x000fca00078e00ff */
[----:B------:R-:W-:-:S05]  /*0180*/  IADD3 R5, PT, PT, -R7, RZ, RZ ;  /* 0x000000ff07057210 */ /* 0x000fca0007ffe1ff */
[----:B------:R-:W-:-:S05]  /*0190*/  IMAD R5, R8, R5, R9 ;  /* 0x0000000508057224 */ /* 0x000fca00078e0209 */
[----:B------:R-:W-:-:S13]  /*01a0*/  ISETP.GT.U32.AND P2, PT, R8, R5, PT ;  /* 0x000000050800720c */ /* 0x000fda0003f44070 */
[----:B------:R-:W-:Y:S01]  /*01b0*/  @!P2 IMAD.IADD R5, R5, 0x1, -R8 ;  /* 0x000000010505a824 */ /* 0x000fe200078e0a08 */
[----:B------:R-:W-:Y:S02]  /*01c0*/  @!P2 IADD3 R7, PT, PT, R7, 0x1, RZ ;  /* 0x000000010707a810 */ /* 0x000fe40007ffe0ff */
[----:B------:R-:W-:Y:S02]  /*01d0*/  ISETP.NE.AND P2, PT, R3, RZ, PT ;  /* 0x000000ff0300720c */ /* 0x000fe40003f45270 */
[----:B------:R-:W-:Y:S02]  /*01e0*/  ISETP.GE.U32.AND P0, PT, R5, R8, PT ;  /* 0x000000080500720c */ /* 0x000fe40003f06070 */
[----:B------:R-:W2:Y:S11]  /*01f0*/  LDC.64 R4, c[0x0][0x398] ;  /* 0x0000e600ff047b82 */ /* 0x000eb60000000a00 */
[----:B------:R-:W-:-:S05]  /*0200*/  @P0 IADD3 R7, PT, PT, R7, 0x1, RZ ;  /* 0x0000000107070810 */ /* 0x000fca0007ffe0ff */
[----:B------:R-:W-:Y:S02]  /*0210*/  IMAD.MOV.U32 R13, RZ, RZ, R7 ;  /* 0x000000ffff0d7224 */ /* 0x000fe400078e0007 */
[----:B------:R-:W3:Y:S03]  /*0220*/  LDC.64 R6, c[0x0][0x390] ;  /* 0x0000e400ff067b82 */ /* 0x000ee60000000a00 */
[----:B------:R-:W-:Y:S02]  /*0230*/  @!P1 IADD3 R13, PT, PT, -R13, RZ, RZ ;  /* 0x000000ff0d0d9210 */ /* 0x000fe40007ffe1ff */
[----:B------:R-:W-:-:S05]  /*0240*/  @!P2 LOP3.LUT R13, RZ, R3, RZ, 0x33, !PT ;  /* 0x00000003ff0da212 */ /* 0x000fca00078e33ff */
[----:B--2---:R-:W-:-:S06]  /*0250*/  IMAD.WIDE R4, R13, 0x4, R4 ;  /* 0x000000040d047825 */ /* 0x004fcc00078e0204 */
[----:B0-----:R-:W2:Y:S01]  /*0260*/  LDG.E R4, desc[UR4][R4.64] ;  /* 0x0000000404047981 */ /* 0x001ea2000c1e1900 */
[----:B------:R-:W-:-:S05]  /*0270*/  IADD3 R8, PT, PT, -R13, RZ, RZ ;  /* 0x000000ff0d087210 */ /* 0x000fca0007ffe1ff */
[----:B------:R-:W-:-:S04]  /*0280*/  IMAD R3, R3, R8, R0 ;  /* 0x0000000803037224 */ /* 0x000fc800078e0200 */
[----:B--2---:R-:W-:-:S04]  /*0290*/  IMAD R9, R3, R2, R4 ;  /* 0x0000000203097224 */ /* 0x004fc800078e0204 */
[----:B---3--:R-:W-:Y:S02]  /*02a0*/  IMAD.WIDE R6, R9, 0x4, R6 ;  /* 0x0000000409067825 */ /* 0x008fe400078e0206 */
[----:B------:R-:W0:Y:S04]  /*02b0*/  LDC.64 R8, c[0x0][0x388] ;  /* 0x0000e200ff087b82 */ /* 0x000e280000000a00 */
[----:B------:R-:W2:Y:S01]  /*02c0*/  LDG.E R7, desc[UR4][R6.64] ;  /* 0x0000000406077981 */ /* 0x000ea2000c1e1900 */
[----:B------:R-:W-:Y:S02]  /*02d0*/  IMAD R3, R3, R2, R13 ;  /* 0x0000000203037224 */ /* 0x000fe400078e020d */
[----:B-1----:R-:W-:-:S04]  /*02e0*/  IMAD.WIDE R4, R0, 0x4, R10 ;  /* 0x0000000400047825 */ /* 0x002fc800078e020a */
[----:B0-----:R-:W-:-:S05]  /*02f0*/  IMAD.WIDE R2, R3, 0x4, R8 ;  /* 0x0000000403027825 */ /* 0x001fca00078e0208 */
[----:B--2---:R-:W-:Y:S04]  /*0300*/  STG.E desc[UR4][R2.64], R7 ;  /* 0x0000000702007986 */ /* 0x004fe8000c101904 */
[----:B------:R-:W-:Y:S01]  /*0310*/  STG.E desc[UR4][R4.64], R7 ;  /* 0x0000000704007986 */ /* 0x000fe2000c101904 */
[----:B------:R-:W-:Y:S05]  /*0320*/  EXIT ;  /* 0x000000000000794d */ /* 0x000fea0003800000 */
.L_x_0:
[----:B------:R-:W-:-:S00]  /*0330*/  BRA `(.L_x_0) ;  /* 0xfffffffc00fc7947 */ /* 0x000fc0000383ffff */
[----:B------:R-:W-:-:S00]  /*0340*/  NOP ;  /* 0x0000000000007918 */ /* 0x000fc00000000000 */
        /* <DEDUP_REMOVED lines=11> */
.L_x_1:


//--------------------- .nv.shared.reserved.0     --------------------------
	.section	.nv.shared.reserved.0,"aw",@nobits
	.weak		__nv_reservedSMEM_offset_0_alias
	.size		__nv_reservedSMEM_offset_0_alias, 0, 64
	.other		__nv_reservedSMEM_offset_0_alias,@"STO_CUDA_RESERVED_SHARED STV_DEFAULT"
__nv_reservedSMEM_offset_0_alias:
	.zero		0
	.zero		64


//--------------------- .nv.constant0._Z14makeProjectionPfS_S_Piii --------------------------
	.section	.nv.constant0._Z14makeProjectionPfS_S_Piii,"a",@progbits
	.sectionflags	@""
	.align	4
.nv.constant0._Z14makeProjectionPfS_S_Piii:
	.zero		936


//--------------------- SYMBOLS --------------------------

	.type		.nv.reservedSmem.offset0,@object
	.size		.nv.reservedSmem.offset0,0x4
